//
// Generated by NVIDIA NVVM Compiler
//
// Compiler Build ID: CL-36424714
// Cuda compilation tools, release 13.0, V13.0.88
// Based on NVVM 20.0.0
//

.version 9.0
.target sm_100
.address_size 64

	// .globl	_Z7RMSNormPfS_

.visible .entry _Z7RMSNormPfS_(
	.param .u64 .ptr .align 1 _Z7RMSNormPfS__param_0,
	.param .u64 .ptr .align 1 _Z7RMSNormPfS__param_1
)
{
	.reg .b32 	%r<3>;
	.reg .b32 	%f<23>;
	.reg .b64 	%rd<8>;

	ld.param.u64 	%rd1, [_Z7RMSNormPfS__param_0];
	ld.param.u64 	%rd2, [_Z7RMSNormPfS__param_1];
	cvta.to.global.u64 	%rd3, %rd1;
	mov.u32 	%r1, %tid.x;
	mul.lo.s32 	%r2, %r1, 5;
	mul.wide.u32 	%rd4, %r2, 4;
	add.s64 	%rd5, %rd3, %rd4;
	ld.global.f32 	%f1, [%rd5];
	fma.rn.f32 	%f2, %f1, %f1, 0f00000000;
	ld.global.f32 	%f3, [%rd5+4];
	fma.rn.f32 	%f4, %f3, %f3, %f2;
	ld.global.f32 	%f5, [%rd5+8];
	fma.rn.f32 	%f6, %f5, %f5, %f4;
	ld.global.f32 	%f7, [%rd5+12];
	fma.rn.f32 	%f8, %f7, %f7, %f6;
	ld.global.f32 	%f9, [%rd5+16];
	fma.rn.f32 	%f10, %f9, %f9, %f8;
	div.rn.f32 	%f11, %f10, 0f40A00000;
	sqrt.rn.f32 	%f12, %f11;
	add.f32 	%f13, %f12, 0f358637BD;
	cvta.to.global.u64 	%rd6, %rd2;
	div.rn.f32 	%f14, %f1, %f13;
	add.s64 	%rd7, %rd6, %rd4;
	st.global.f32 	[%rd7], %f14;
	ld.global.f32 	%f15, [%rd5+4];
	div.rn.f32 	%f16, %f15, %f13;
	st.global.f32 	[%rd7+4], %f16;
	ld.global.f32 	%f17, [%rd5+8];
	div.rn.f32 	%f18, %f17, %f13;
	st.global.f32 	[%rd7+8], %f18;
	ld.global.f32 	%f19, [%rd5+12];
	div.rn.f32 	%f20, %f19, %f13;
	st.global.f32 	[%rd7+12], %f20;
	ld.global.f32 	%f21, [%rd5+16];
	div.rn.f32 	%f22, %f21, %f13;
	st.global.f32 	[%rd7+16], %f22;
	ret;

}


// ===== COMPILED SASS (sm_100) =====

	.target	sm_100

	.elftype	@"ET_EXEC"


//--------------------- .note.nv.tkinfo           --------------------------
	.section	.note.nv.tkinfo,"",@"SHT_NOTE"
	.sectionflags	@"SHF_NOTE_NV_TKINFO"
	.tkinfo
        /*0018*/ 	.word	0x00000002
        /*0030*/ 	.string	""
        /*0030*/ 	.string	"ptxas"
        /*0030*/ 	.string	"Cuda compilation tools, release 13.0, V13.0.88"
        /*0030*/ 	.string	"Build cuda_13.0.r13.0/compiler.36424714_0"
        /*0030*/ 	.string	"-arch sm_100 -m 64 "



//--------------------- .note.nv.cuinfo           --------------------------
	.section	.note.nv.cuinfo,"",@"SHT_NOTE"
	.sectionflags	@"SHF_NOTE_NV_CUINFO"
        /*0018*/ 	.short	0x0002
        /*001a*/ 	.short	0x0064
        /*001c*/ 	.short	0x0082
	.zero		2


//--------------------- .nv.info                  --------------------------
	.section	.nv.info,"",@"SHT_CUDA_INFO"
	.align	4


	//----- nvinfo : EIATTR_REGCOUNT
	.align		4
        /*0000*/ 	.byte	0x04, 0x2f
        /*0002*/ 	.short	(.L_1 - .L_0)
	.align		4
.L_0:
        /*0004*/ 	.word	index@(_Z7RMSNormPfS_)
        /*0008*/ 	.word	0x00000013


	//----- nvinfo : EIATTR_FRAME_SIZE
	.align		4
.L_1:
        /*000c*/ 	.byte	0x04, 0x11
        /*000e*/ 	.short	(.L_3 - .L_2)
	.align		4
.L_2:
        /*0010*/ 	.word	index@($__internal_1_$__cuda_sm3x_div_rn_noftz_f32_slowpath)
        /*0014*/ 	.word	0x00000000


	//----- nvinfo : EIATTR_FRAME_SIZE
	.align		4
.L_3:
        /*0018*/ 	.byte	0x04, 0x11
        /*001a*/ 	.short	(.L_5 - .L_4)
	.align		4
.L_4:
        /*001c*/ 	.word	index@($__internal_0_$__cuda_sm20_sqrt_rn_f32_slowpath)
        /*0020*/ 	.word	0x00000000


	//----- nvinfo : EIATTR_FRAME_SIZE
	.align		4
.L_5:
        /*0024*/ 	.byte	0x04, 0x11
        /*0026*/ 	.short	(.L_7 - .L_6)
	.align		4
.L_6:
        /*0028*/ 	.word	index@(_Z7RMSNormPfS_)
        /*002c*/ 	.word	0x00000000


	//----- nvinfo : EIATTR_MIN_STACK_SIZE
	.align		4
.L_7:
        /*0030*/ 	.byte	0x04, 0x12
        /*0032*/ 	.short	(.L_9 - .L_8)
	.align		4
.L_8:
        /*0034*/ 	.word	index@(_Z7RMSNormPfS_)
        /*0038*/ 	.word	0x00000000
.L_9:


//--------------------- .nv.compat                --------------------------
	.section	.nv.compat,"",@"SHT_CUDA_COMPAT_INFO"
	.align	4
        /*0000*/ 	.byte	0x02, 0x09, 0x00, 0x00, 0x02, 0x02, 0x01, 0x00, 0x02, 0x05, 0x05, 0x00, 0x03, 0x07, 0x01, 0x01
        /*0010*/ 	.byte	0x02, 0x03, 0x00, 0x00, 0x02, 0x06, 0x01, 0x00, 0x04, 0x0b, 0x08, 0x00, 0x01, 0x00, 0x00, 0x00
        /*0020*/ 	.byte	0x00, 0x00, 0x00, 0x00


//--------------------- .nv.info._Z7RMSNormPfS_   --------------------------
	.section	.nv.info._Z7RMSNormPfS_,"",@"SHT_CUDA_INFO"
	.sectionflags	@""
	.align	4


	//----- nvinfo : EIATTR_CUDA_API_VERSION
	.align		4
        /*0000*/ 	.byte	0x04, 0x37
        /*0002*/ 	.short	(.L_11 - .L_10)
.L_10:
        /*0004*/ 	.word	0x00000082


	//----- nvinfo : EIATTR_KPARAM_INFO
	.align		4
.L_11:
        /*0008*/ 	.byte	0x04, 0x17
        /*000a*/ 	.short	(.L_13 - .L_12)
.L_12:
        /*000c*/ 	.word	0x00000000
        /*0010*/ 	.short	0x0001
        /*0012*/ 	.short	0x0008
        /*0014*/ 	.byte	0x00, 0xf5, 0x21, 0x00


	//----- nvinfo : EIATTR_KPARAM_INFO
	.align		4
.L_13:
        /*0018*/ 	.byte	0x04, 0x17
        /*001a*/ 	.short	(.L_15 - .L_14)
.L_14:
        /*001c*/ 	.word	0x00000000
        /*0020*/ 	.short	0x0000
        /*0022*/ 	.short	0x0000
        /*0024*/ 	.byte	0x00, 0xf5, 0x21, 0x00


	//----- nvinfo : EIATTR_SPARSE_MMA_MASK
	.align		4
.L_15:
        /*0028*/ 	.byte	0x03, 0x50
        /*002a*/ 	.short	0x0000


	//----- nvinfo : EIATTR_MAXREG_COUNT
	.align		4
        /*002c*/ 	.byte	0x03, 0x1b
        /*002e*/ 	.short	0x00ff


	//----- nvinfo : EIATTR_MERCURY_ISA_VERSION
	.align		4
        /*0030*/ 	.byte	0x03, 0x5f
        /*0032*/ 	.short	0x0101


	//----- nvinfo : EIATTR_VRC_CTA_INIT_COUNT
	.align		4
        /*0034*/ 	.byte	0x02, 0x4a
	.zero		1
	.zero		1


	//----- nvinfo : EIATTR_EXIT_INSTR_OFFSETS
	.align		4
        /*0038*/ 	.byte	0x04, 0x1c
        /*003a*/ 	.short	(.L_17 - .L_16)


	//   ....[0]....
.L_16:
        /*003c*/ 	.word	0x00000790


	//----- nvinfo : EIATTR_CRS_STACK_SIZE
	.align		4
.L_17:
        /*0040*/ 	.byte	0x04, 0x1e
        /*0042*/ 	.short	(.L_19 - .L_18)
.L_18:
        /*0044*/ 	.word	0x00000000


	//----- nvinfo : EIATTR_CBANK_PARAM_SIZE
	.align		4
.L_19:
        /*0048*/ 	.byte	0x03, 0x19
        /*004a*/ 	.short	0x0010


	//----- nvinfo : EIATTR_PARAM_CBANK
	.align		4
        /*004c*/ 	.byte	0x04, 0x0a
        /*004e*/ 	.short	(.L_21 - .L_20)
	.align		4
.L_20:
        /*0050*/ 	.word	index@(.nv.constant0._Z7RMSNormPfS_)
        /*0054*/ 	.short	0x0380
        /*0056*/ 	.short	0x0010


	//----- nvinfo : EIATTR_SW_WAR
	.align		4
.L_21:
        /*0058*/ 	.byte	0x04, 0x36
        /*005a*/ 	.short	(.L_23 - .L_22)
.L_22:
        /*005c*/ 	.word	0x00000008
.L_23:


//--------------------- .nv.callgraph             --------------------------
	.section	.nv.callgraph,"",@"SHT_CUDA_CALLGRAPH"
	.align	4
	.sectionentsize	8
	.align		4
        /*0000*/ 	.word	0x00000000
	.align		4
        /*0004*/ 	.word	0xffffffff
	.align		4
        /*0008*/ 	.word	0x00000000
	.align		4
        /*000c*/ 	.word	0xfffffffe
	.align		4
        /*0010*/ 	.word	0x00000000
	.align		4
        /*0014*/ 	.word	0xfffffffd
	.align		4
        /*0018*/ 	.word	0x00000000
	.align		4
        /*001c*/ 	.word	0xfffffffc


//--------------------- .text._Z7RMSNormPfS_      --------------------------
	.section	.text._Z7RMSNormPfS_,"ax",@progbits
	.align	128
        .global         _Z7RMSNormPfS_
        .type           _Z7RMSNormPfS_,@function
        .size           _Z7RMSNormPfS_,(.L_x_29 - _Z7RMSNormPfS_)
        .other          _Z7RMSNormPfS_,@"STO_CUDA_ENTRY STV_DEFAULT"
_Z7RMSNormPfS_:
.text._Z7RMSNormPfS_:
[----:B------:R-:W-:Y:S01]  /*0000*/  LDC R1, c[0x0][0x37c] ;  /* 0x0000df00ff017b82 */ /* 0x000fe20000000800 */
[----:B------:R-:W0:Y:S07]  /*0010*/  S2R R6, SR_TID.X ;  /* 0x0000000000067919 */ /* 0x000e2e0000002100 */
[----:B------:R-:W1:Y:S01]  /*0020*/  LDC.64 R4, c[0x0][0x380] ;  /* 0x0000e000ff047b82 */ /* 0x000e620000000a00 */
[----:B------:R-:W2:Y:S01]  /*0030*/  LDCU.64 UR4, c[0x0][0x358] ;  /* 0x00006b00ff0477ac */ /* 0x000ea20008000a00 */
[----:B0-----:R-:W-:-:S04]  /*0040*/  IMAD R6, R6, 0x5, RZ ;  /* 0x0000000506067824 */ /* 0x001fc800078e02ff */
[----:B-1----:R-:W-:-:S05]  /*0050*/  IMAD.WIDE.U32 R4, R6, 0x4, R4 ;  /* 0x0000000406047825 */ /* 0x002fca00078e0004 */
[----:B--2---:R-:W2:Y:S04]  /*0060*/  LDG.E R0, desc[UR4][R4.64] ;  /* 0x0000000404007981 */ /* 0x004ea8000c1e1900 */
[----:B------:R-:W3:Y:S04]  /*0070*/  LDG.E R3, desc[UR4][R4.64+0x4] ;  /* 0x0000040404037981 */ /* 0x000ee8000c1e1900 */
[----:B------:R-:W4:Y:S04]  /*0080*/  LDG.E R7, desc[UR4][R4.64+0x8] ;  /* 0x0000080404077981 */ /* 0x000f28000c1e1900 */
[----:B------:R-:W5:Y:S04]  /*0090*/  LDG.E R9, desc[UR4][R4.64+0xc] ;  /* 0x00000c0404097981 */ /* 0x000f68000c1e1900 */
[----:B------:R-:W5:Y:S01]  /*00a0*/  LDG.E R11, desc[UR4][R4.64+0x10] ;  /* 0x00001004040b7981 */ /* 0x000f62000c1e1900 */
[----:B------:R-:W-:Y:S01]  /*00b0*/  HFMA2 R8, -RZ, RZ, 1.57421875, -19.203125 ;  /* 0x3e4ccccdff087431 */ /* 0x000fe200000001ff */
[----:B------:R-:W-:Y:S01]  /*00c0*/  BSSY.RECONVERGENT B0, `(.L_x_0) ;  /* 0x0000012000007945 */ /* 0x000fe20003800200 */
[----:B--2---:R-:W-:-:S04]  /*00d0*/  FFMA R2, R0, R0, RZ ;  /* 0x0000000000027223 */ /* 0x004fc800000000ff */
[----:B---3--:R-:W-:Y:S01]  /*00e0*/  FFMA R2, R3, R3, R2 ;  /* 0x0000000303027223 */ /* 0x008fe20000000002 */
[----:B------:R-:W-:-:S03]  /*00f0*/  IMAD.MOV.U32 R3, RZ, RZ, 0x40a00000 ;  /* 0x40a00000ff037424 */ /* 0x000fc600078e00ff */
[----:B----4-:R-:W-:Y:S01]  /*0100*/  FFMA R2, R7, R7, R2 ;  /* 0x0000000707027223 */ /* 0x010fe20000000002 */
[----:B------:R-:W-:-:S03]  /*0110*/  FFMA R3, R8, -R3, 1 ;  /* 0x3f80000008037423 */ /* 0x000fc60000000803 */
[----:B-----5:R-:W-:Y:S01]  /*0120*/  FFMA R2, R9, R9, R2 ;  /* 0x0000000909027223 */ /* 0x020fe20000000002 */
[----:B------:R-:W-:-:S03]  /*0130*/  FFMA R3, R3, R8, 0.20000000298023223877 ;  /* 0x3e4ccccd03037423 */ /* 0x000fc60000000008 */
[----:B------:R-:W-:-:S04]  /*0140*/  FFMA R2, R11, R11, R2 ;  /* 0x0000000b0b027223 */ /* 0x000fc80000000002 */
[----:B------:R-:W0:Y:S01]  /*0150*/  FCHK P0, R2, 5 ;  /* 0x40a0000002007902 */ /* 0x000e220000000000 */
[----:B------:R-:W-:-:S04]  /*0160*/  FFMA R7, R2, R3, RZ ;  /* 0x0000000302077223 */ /* 0x000fc800000000ff */
[----:B------:R-:W-:-:S04]  /*0170*/  FFMA R8, R7, -5, R2 ;  /* 0xc0a0000007087823 */ /* 0x000fc80000000002 */
[----:B------:R-:W-:Y:S01]  /*0180*/  FFMA R3, R3, R8, R7 ;  /* 0x0000000803037223 */ /* 0x000fe20000000007 */
[----:B0-----:R-:W-:Y:S06]  /*0190*/  @!P0 BRA `(.L_x_1) ;  /* 0x0000000000108947 */ /* 0x001fec0003800000 */
[----:B------:R-:W-:Y:S02]  /*01a0*/  MOV R3, 0x40a00000 ;  /* 0x40a0000000037802 */ /* 0x000fe40000000f00 */
[----:B------:R-:W-:-:S07]  /*01b0*/  MOV R8, 0x1d0 ;  /* 0x000001d000087802 */ /* 0x000fce0000000f00 */
[----:B------:R-:W-:Y:S05]  /*01c0*/  CALL.REL.NOINC `($__internal_1_$__cuda_sm3x_div_rn_noftz_f32_slowpath) ;  /* 0x0000000400d07944 */ /* 0x000fea0003c00000 */
[----:B------:R-:W-:-:S07]  /*01d0*/  IMAD.MOV.U32 R3, RZ, RZ, R11 ;  /* 0x000000ffff037224 */ /* 0x000fce00078e000b */
.L_x_1:
[----:B------:R-:W-:Y:S05]  /*01e0*/  BSYNC.RECONVERGENT B0 ;  /* 0x0000000000007941 */ /* 0x000fea0003800200 */
.L_x_0:
[----:B------:R-:W-:Y:S01]  /*01f0*/  IADD3 R2, PT, PT, R3, -0xd000000, RZ ;  /* 0xf300000003027810 */ /* 0x000fe20007ffe0ff */
[----:B------:R0:W1:Y:S01]  /*0200*/  MUFU.RSQ R8, R3 ;  /* 0x0000000300087308 */ /* 0x0000620000001400 */
[----:B------:R-:W-:Y:S02]  /*0210*/  BSSY.RECONVERGENT B0, `(.L_x_2) ;  /* 0x000000c000007945 */ /* 0x000fe40003800200 */
[----:B------:R-:W-:-:S13]  /*0220*/  ISETP.GT.U32.AND P0, PT, R2, 0x727fffff, PT ;  /* 0x727fffff0200780c */ /* 0x000fda0003f04070 */
[----:B0-----:R-:W-:Y:S05]  /*0230*/  @!P0 BRA `(.L_x_3) ;  /* 0x0000000000148947 */ /* 0x001fea0003800000 */
[----:B------:R-:W-:Y:S01]  /*0240*/  IMAD.MOV.U32 R2, RZ, RZ, R3 ;  /* 0x000000ffff027224 */ /* 0x000fe200078e0003 */
[----:B------:R-:W-:-:S07]  /*0250*/  MOV R11, 0x270 ;  /* 0x00000270000b7802 */ /* 0x000fce0000000f00 */
[----:B-1----:R-:W-:Y:S05]  /*0260*/  CALL.REL.NOINC `($__internal_0_$__cuda_sm20_sqrt_rn_f32_slowpath) ;  /* 0x00000004004c7944 */ /* 0x002fea0003c00000 */
[----:B------:R-:W-:Y:S01]  /*0270*/  MOV R3, R7 ;  /* 0x0000000700037202 */ /* 0x000fe20000000f00 */
[----:B------:R-:W-:Y:S06]  /*0280*/  BRA `(.L_x_4) ;  /* 0x0000000000107947 */ /* 0x000fec0003800000 */
.L_x_3:
[C---:B-1----:R-:W-:Y:S01]  /*0290*/  FMUL.FTZ R2, R8.reuse, R3 ;  /* 0x0000000308027220 */ /* 0x042fe20000410000 */
[----:B------:R-:W-:-:S03]  /*02a0*/  FMUL.FTZ R7, R8, 0.5 ;  /* 0x3f00000008077820 */ /* 0x000fc60000410000 */
[----:B------:R-:W-:-:S04]  /*02b0*/  FFMA R3, -R2, R2, R3 ;  /* 0x0000000202037223 */ /* 0x000fc80000000103 */
[----:B------:R-:W-:-:S07]  /*02c0*/  FFMA R3, R3, R7, R2 ;  /* 0x0000000703037223 */ /* 0x000fce0000000002 */
.L_x_4:
[----:B------:R-:W-:Y:S05]  /*02d0*/  BSYNC.RECONVERGENT B0 ;  /* 0x0000000000007941 */ /* 0x000fea0003800200 */
.L_x_2:
[----:B------:R-:W-:Y:S01]  /*02e0*/  FADD R3, R3, 9.9999999747524270788e-07 ;  /* 0x358637bd03037421 */ /* 0x000fe20000000000 */
[----:B------:R-:W-:Y:S03]  /*02f0*/  BSSY.RECONVERGENT B0, `(.L_x_5) ;  /* 0x000000c000007945 */ /* 0x000fe60003800200 */
[----:B------:R-:W0:Y:S08]  /*0300*/  MUFU.RCP R2, R3 ;  /* 0x0000000300027308 */ /* 0x000e300000001000 */
[----:B------:R-:W1:Y:S01]  /*0310*/  FCHK P0, R0, R3 ;  /* 0x0000000300007302 */ /* 0x000e620000000000 */
[----:B0-----:R-:W-:-:S04]  /*0320*/  FFMA R7, -R3, R2, 1 ;  /* 0x3f80000003077423 */ /* 0x001fc80000000102 */
[----:B------:R-:W-:-:S04]  /*0330*/  FFMA R7, R2, R7, R2 ;  /* 0x0000000702077223 */ /* 0x000fc80000000002 */
[----:B------:R-:W-:-:S04]  /*0340*/  FFMA R2, R0, R7, RZ ;  /* 0x0000000700027223 */ /* 0x000fc800000000ff */
[----:B------:R-:W-:-:S04]  /*0350*/  FFMA R8, -R3, R2, R0 ;  /* 0x0000000203087223 */ /* 0x000fc80000000100 */
[----:B------:R-:W-:Y:S01]  /*0360*/  FFMA R11, R7, R8, R2 ;  /* 0x00000008070b7223 */ /* 0x000fe20000000002 */
[----:B-1----:R-:W-:Y:S06]  /*0370*/  @!P0 BRA `(.L_x_6) ;  /* 0x00000000000c8947 */ /* 0x002fec0003800000 */
[----:B------:R-:W-:Y:S01]  /*0380*/  IMAD.MOV.U32 R2, RZ, RZ, R0 ;  /* 0x000000ffff027224 */ /* 0x000fe200078e0000 */
[----:B------:R-:W-:-:S07]  /*0390*/  MOV R8, 0x3b0 ;  /* 0x000003b000087802 */ /* 0x000fce0000000f00 */
[----:B------:R-:W-:Y:S05]  /*03a0*/  CALL.REL.NOINC `($__internal_1_$__cuda_sm3x_div_rn_noftz_f32_slowpath) ;  /* 0x0000000400587944 */ /* 0x000fea0003c00000 */
.L_x_6:
[----:B------:R-:W-:Y:S05]  /*03b0*/  BSYNC.RECONVERGENT B0 ;  /* 0x0000000000007941 */ /* 0x000fea0003800200 */
.L_x_5:
[----:B------:R-:W0:Y:S02]  /*03c0*/  LDC.64 R8, c[0x0][0x388] ;  /* 0x0000e200ff087b82 */ /* 0x000e240000000a00 */
[----:B0-----:R-:W-:-:S05]  /*03d0*/  IMAD.WIDE.U32 R6, R6, 0x4, R8 ;  /* 0x0000000406067825 */ /* 0x001fca00078e0008 */
[----:B------:R0:W-:Y:S04]  /*03e0*/  STG.E desc[UR4][R6.64], R11 ;  /* 0x0000000b06007986 */ /* 0x0001e8000c101904 */
[----:B------:R-:W2:Y:S01]  /*03f0*/  LDG.E R2, desc[UR4][R4.64+0x4] ;  /* 0x0000040404027981 */ /* 0x000ea2000c1e1900 */
[----:B------:R-:W1:Y:S01]  /*0400*/  MUFU.RCP R0, R3 ;  /* 0x0000000300007308 */ /* 0x000e620000001000 */
[----:B------:R-:W-:Y:S01]  /*0410*/  BSSY.RECONVERGENT B0, `(.L_x_7) ;  /* 0x000000b000007945 */ /* 0x000fe20003800200 */
[----:B-1----:R-:W-:-:S04]  /*0420*/  FFMA R9, -R3, R0, 1 ;  /* 0x3f80000003097423 */ /* 0x002fc80000000100 */
[----:B------:R-:W-:Y:S02]  /*0430*/  FFMA R0, R0, R9, R0 ;  /* 0x0000000900007223 */ /* 0x000fe40000000000 */
[----:B--2---:R-:W1:Y:S02]  /*0440*/  FCHK P0, R2, R3 ;  /* 0x0000000302007302 */ /* 0x004e640000000000 */
[----:B------:R-:W-:-:S04]  /*0450*/  FFMA R9, R0, R2, RZ ;  /* 0x0000000200097223 */ /* 0x000fc800000000ff */
[----:B------:R-:W-:-:S04]  /*0460*/  FFMA R8, -R3, R9, R2 ;  /* 0x0000000903087223 */ /* 0x000fc80000000102 */
[----:B------:R-:W-:Y:S01]  /*0470*/  FFMA R9, R0, R8, R9 ;  /* 0x0000000800097223 */ /* 0x000fe20000000009 */
[----:B01----:R-:W-:Y:S06]  /*0480*/  @!P0 BRA `(.L_x_8) ;  /* 0x00000000000c8947 */ /* 0x003fec0003800000 */
[----:B------:R-:W-:-:S07]  /*0490*/  MOV R8, 0x4b0 ;  /* 0x000004b000087802 */ /* 0x000fce0000000f00 */
[----:B------:R-:W-:Y:S05]  /*04a0*/  CALL.REL.NOINC `($__internal_1_$__cuda_sm3x_div_rn_noftz_f32_slowpath) ;  /* 0x0000000400187944 */ /* 0x000fea0003c00000 */
[----:B------:R-:W-:-:S07]  /*04b0*/  MOV R9, R11 ;  /* 0x0000000b00097202 */ /* 0x000fce0000000f00 */
.L_x_8:
[----:B------:R-:W-:Y:S05]  /*04c0*/  BSYNC.RECONVERGENT B0 ;  /* 0x0000000000007941 */ /* 0x000fea0003800200 */
.L_x_7:
        /* <DEDUP_REMOVED lines=13> */
.L_x_10:
[----:B------:R-:W-:Y:S05]  /*05a0*/  BSYNC.RECONVERGENT B0 ;  /* 0x0000000000007941 */ /* 0x000fea0003800200 */
.L_x_9:
        /* <DEDUP_REMOVED lines=13> */
[----:B------:R-:W-:-:S07]  /*0680*/  IMAD.MOV.U32 R9, RZ, RZ, R11 ;  /* 0x000000ffff097224 */ /* 0x000fce00078e000b */
.L_x_12:
[----:B------:R-:W-:Y:S05]  /*0690*/  BSYNC.RECONVERGENT B0 ;  /* 0x0000000000007941 */ /* 0x000fea0003800200 */
.L_x_11:
        /* <DEDUP_REMOVED lines=13> */
.L_x_14:
[----:B------:R-:W-:Y:S05]  /*0770*/  BSYNC.RECONVERGENT B0 ;  /* 0x0000000000007941 */ /* 0x000fea0003800200 */
.L_x_13:
[----:B------:R-:W-:Y:S01]  /*0780*/  STG.E desc[UR4][R6.64+0x10], R11 ;  /* 0x0000100b06007986 */ /* 0x000fe2000c101904 */
[----:B------:R-:W-:Y:S05]  /*0790*/  EXIT ;  /* 0x000000000000794d */ /* 0x000fea0003800000 */
        .weak           $__internal_0_$__cuda_sm20_sqrt_rn_f32_slowpath
        .type           $__internal_0_$__cuda_sm20_sqrt_rn_f32_slowpath,@function
        .size           $__internal_0_$__cuda_sm20_sqrt_rn_f32_slowpath,($__internal_1_$__cuda_sm3x_div_rn_noftz_f32_slowpath - $__internal_0_$__cuda_sm20_sqrt_rn_f32_slowpath)
$__internal_0_$__cuda_sm20_sqrt_rn_f32_slowpath:
[----:B------:R-:W-:-:S13]  /*07a0*/  LOP3.LUT P0, RZ, R2, 0x7fffffff, RZ, 0xc0, !PT ;  /* 0x7fffffff02ff7812 */ /* 0x000fda000780c0ff */
[----:B------:R-:W-:Y:S01]  /*07b0*/  @!P0 MOV R3, R2 ;  /* 0x0000000200038202 */ /* 0x000fe20000000f00 */
[----:B------:R-:W-:Y:S06]  /*07c0*/  @!P0 BRA `(.L_x_15) ;  /* 0x0000000000408947 */ /* 0x000fec0003800000 */
[----:B------:R-:W-:-:S13]  /*07d0*/  FSETP.GEU.FTZ.AND P0, PT, R2, RZ, PT ;  /* 0x000000ff0200720b */ /* 0x000fda0003f1e000 */
[----:B------:R-:W-:Y:S01]  /*07e0*/  @!P0 IMAD.MOV.U32 R3, RZ, RZ, 0x7fffffff ;  /* 0x7fffffffff038424 */ /* 0x000fe200078e00ff */
[----:B------:R-:W-:Y:S06]  /*07f0*/  @!P0 BRA `(.L_x_15) ;  /* 0x0000000000348947 */ /* 0x000fec0003800000 */
[----:B------:R-:W-:-:S13]  /*0800*/  FSETP.GTU.FTZ.AND P0, PT, |R2|, +INF , PT ;  /* 0x7f8000000200780b */ /* 0x000fda0003f1c200 */
[----:B------:R-:W-:Y:S01]  /*0810*/  @P0 FADD.FTZ R3, R2, 1 ;  /* 0x3f80000002030421 */ /* 0x000fe20000010000 */
[----:B------:R-:W-:Y:S06]  /*0820*/  @P0 BRA `(.L_x_15) ;  /* 0x0000000000280947 */ /* 0x000fec0003800000 */
[----:B------:R-:W-:-:S13]  /*0830*/  FSETP.NEU.FTZ.AND P0, PT, |R2|, +INF , PT ;  /* 0x7f8000000200780b */ /* 0x000fda0003f1d200 */
[----:B------:R-:W-:-:S04]  /*0840*/  @P0 FFMA R7, R2, 1.84467440737095516160e+19, RZ ;  /* 0x5f80000002070823 */ /* 0x000fc800000000ff */
[----:B------:R-:W0:Y:S02]  /*0850*/  @P0 MUFU.RSQ R8, R7 ;  /* 0x0000000700080308 */ /* 0x000e240000001400 */
[----:B0-----:R-:W-:Y:S01]  /*0860*/  @P0 FMUL.FTZ R10, R7, R8 ;  /* 0x00000008070a0220 */ /* 0x001fe20000410000 */
[----:B------:R-:W-:-:S03]  /*0870*/  @P0 FMUL.FTZ R8, R8, 0.5 ;  /* 0x3f00000008080820 */ /* 0x000fc60000410000 */
[----:B------:R-:W-:-:S04]  /*0880*/  @P0 FADD.FTZ R3, -R10, -RZ ;  /* 0x800000ff0a030221 */ /* 0x000fc80000010100 */
[----:B------:R-:W-:Y:S01]  /*0890*/  @P0 FFMA R9, R10, R3, R7 ;  /* 0x000000030a090223 */ /* 0x000fe20000000007 */
[----:B------:R-:W-:-:S03]  /*08a0*/  @!P0 MOV R3, R2 ;  /* 0x0000000200038202 */ /* 0x000fc60000000f00 */
[----:B------:R-:W-:-:S04]  /*08b0*/  @P0 FFMA R8, R9, R8, R10 ;  /* 0x0000000809080223 */ /* 0x000fc8000000000a */
[----:B------:R-:W-:-:S07]  /*08c0*/  @P0 FMUL.FTZ R3, R8, 2.3283064365386962891e-10 ;  /* 0x2f80000008030820 */ /* 0x000fce0000410000 */
.L_x_15:
[----:B------:R-:W-:Y:S01]  /*08d0*/  IMAD.MOV.U32 R7, RZ, RZ, R3 ;  /* 0x000000ffff077224 */ /* 0x000fe200078e0003 */
[----:B------:R-:W-:Y:S01]  /*08e0*/  MOV R2, R11 ;  /* 0x0000000b00027202 */ /* 0x000fe20000000f00 */
[----:B------:R-:W-:-:S04]  /*08f0*/  IMAD.MOV.U32 R3, RZ, RZ, 0x0 ;  /* 0x00000000ff037424 */ /* 0x000fc800078e00ff */
[----:B------:R-:W-:Y:S05]  /*0900*/  RET.REL.NODEC R2 `(_Z7RMSNormPfS_) ;  /* 0xfffffff402bc7950 */ /* 0x000fea0003c3ffff */
        .weak           $__internal_1_$__cuda_sm3x_div_rn_noftz_f32_slowpath
        .type           $__internal_1_$__cuda_sm3x_div_rn_noftz_f32_slowpath,@function
        .size           $__internal_1_$__cuda_sm3x_div_rn_noftz_f32_slowpath,(.L_x_29 - $__internal_1_$__cuda_sm3x_div_rn_noftz_f32_slowpath)
$__internal_1_$__cuda_sm3x_div_rn_noftz_f32_slowpath:
[----:B------:R-:W-:Y:S01]  /*0910*/  SHF.R.U32.HI R10, RZ, 0x17, R3 ;  /* 0x00000017ff0a7819 */ /* 0x000fe20000011603 */
[----:B------:R-:W-:Y:S01]  /*0920*/  BSSY.RECONVERGENT B1, `(.L_x_16) ;  /* 0x0000063000017945 */ /* 0x000fe20003800200 */
[----:B------:R-:W-:Y:S02]  /*0930*/  SHF.R.U32.HI R9, RZ, 0x17, R2 ;  /* 0x00000017ff097819 */ /* 0x000fe40000011602 */
[----:B------:R-:W-:Y:S02]  /*0940*/  LOP3.LUT R10, R10, 0xff, RZ, 0xc0, !PT ;  /* 0x000000ff0a0a7812 */ /* 0x000fe400078ec0ff */
[----:B------:R-:W-:Y:S02]  /*0950*/  LOP3.LUT R14, R9, 0xff, RZ, 0xc0, !PT ;  /* 0x000000ff090e7812 */ /* 0x000fe400078ec0ff */
[----:B------:R-:W-:Y:S02]  /*0960*/  IADD3 R13, PT, PT, R10, -0x1, RZ ;  /* 0xffffffff0a0d7810 */ /* 0x000fe40007ffe0ff */
[----:B------:R-:W-:Y:S01]  /*0970*/  MOV R11, R3 ;  /* 0x00000003000b7202 */ /* 0x000fe20000000f00 */
[----:B------:R-:W-:Y:S01]  /*0980*/  VIADD R12, R14, 0xffffffff ;  /* 0xffffffff0e0c7836 */ /* 0x000fe20000000000 */
[----:B------:R-:W-:-:S04]  /*0990*/  ISETP.GT.U32.AND P0, PT, R13, 0xfd, PT ;  /* 0x000000fd0d00780c */ /* 0x000fc80003f04070 */
[----:B------:R-:W-:-:S13]  /*09a0*/  ISETP.GT.U32.OR P0, PT, R12, 0xfd, P0 ;  /* 0x000000fd0c00780c */ /* 0x000fda0000704470 */
[----:B------:R-:W-:Y:S01]  /*09b0*/  @!P0 IMAD.MOV.U32 R9, RZ, RZ, RZ ;  /* 0x000000ffff098224 */ /* 0x000fe200078e00ff */
[----:B------:R-:W-:Y:S06]  /*09c0*/  @!P0 BRA `(.L_x_17) ;  /* 0x00000000005c8947 */ /* 0x000fec0003800000 */
[----:B------:R-:W-:Y:S02]  /*09d0*/  FSETP.GTU.FTZ.AND P0, PT, |R2|, +INF , PT ;  /* 0x7f8000000200780b */ /* 0x000fe40003f1c200 */
[----:B------:R-:W-:-:S04]  /*09e0*/  FSETP.GTU.FTZ.AND P1, PT, |R3|, +INF , PT ;  /* 0x7f8000000300780b */ /* 0x000fc80003f3c200 */
[----:B------:R-:W-:-:S13]  /*09f0*/  PLOP3.LUT P0, PT, P0, P1, PT, 0xf8, 0x8f ;  /* 0x00000000008f781c */ /* 0x000fda0000703f70 */
[----:B------:R-:W-:Y:S05]  /*0a00*/  @P0 BRA `(.L_x_18) ;  /* 0x00000004004c0947 */ /* 0x000fea0003800000 */
[----:B------:R-:W-:-:S13]  /*0a10*/  LOP3.LUT P0, RZ, R11, 0x7fffffff, R2, 0xc8, !PT ;  /* 0x7fffffff0bff7812 */ /* 0x000fda000780c802 */
[----:B------:R-:W-:Y:S05]  /*0a20*/  @!P0 BRA `(.L_x_19) ;  /* 0x00000004003c8947 */ /* 0x000fea0003800000 */
[C---:B------:R-:W-:Y:S02]  /*0a30*/  FSETP.NEU.FTZ.AND P2, PT, |R2|.reuse, +INF , PT ;  /* 0x7f8000000200780b */ /* 0x040fe40003f5d200 */
[----:B------:R-:W-:Y:S02]  /*0a40*/  FSETP.NEU.FTZ.AND P1, PT, |R3|, +INF , PT ;  /* 0x7f8000000300780b */ /* 0x000fe40003f3d200 */
[----:B------:R-:W-:-:S11]  /*0a50*/  FSETP.NEU.FTZ.AND P0, PT, |R2|, +INF , PT ;  /* 0x7f8000000200780b */ /* 0x000fd60003f1d200 */
[----:B------:R-:W-:Y:S05]  /*0a60*/  @!P1 BRA !P2, `(.L_x_19) ;  /* 0x00000004002c9947 */ /* 0x000fea0005000000 */
[----:B------:R-:W-:-:S04]  /*0a70*/  LOP3.LUT P2, RZ, R2, 0x7fffffff, RZ, 0xc0, !PT ;  /* 0x7fffffff02ff7812 */ /* 0x000fc8000784c0ff */
[----:B------:R-:W-:-:S13]  /*0a80*/  PLOP3.LUT P1, PT, P1, P2, PT, 0x2f, 0xf2 ;  /* 0x0000000000f2781c */ /* 0x000fda0000f24577 */
[----:B------:R-:W-:Y:S05]  /*0a90*/  @P1 BRA `(.L_x_20) ;  /* 0x0000000400181947 */ /* 0x000fea0003800000 */
[----:B------:R-:W-:-:S04]  /*0aa0*/  LOP3.LUT P1, RZ, R11, 0x7fffffff, RZ, 0xc0, !PT ;  /* 0x7fffffff0bff7812 */ /* 0x000fc8000782c0ff */
[----:B------:R-:W-:-:S13]  /*0ab0*/  PLOP3.LUT P0, PT, P0, P1, PT, 0x2f, 0xf2 ;  /* 0x0000000000f2781c */ /* 0x000fda0000702577 */
[----:B------:R-:W-:Y:S05]  /*0ac0*/  @P0 BRA `(.L_x_21) ;  /* 0x0000000400000947 */ /* 0x000fea0003800000 */
[----:B------:R-:W-:Y:S02]  /*0ad0*/  ISETP.GE.AND P0, PT, R12, RZ, PT ;  /* 0x000000ff0c00720c */ /* 0x000fe40003f06270 */
[----:B------:R-:W-:-:S11]  /*0ae0*/  ISETP.GE.AND P1, PT, R13, RZ, PT ;  /* 0x000000ff0d00720c */ /* 0x000fd60003f26270 */
[----:B------:R-:W-:Y:S01]  /*0af0*/  @P0 MOV R9, RZ ;  /* 0x000000ff00090202 */ /* 0x000fe20000000f00 */
[----:B------:R-:W-:Y:S01]  /*0b00*/  @!P0 FFMA R2, R2, 1.84467440737095516160e+19, RZ ;  /* 0x5f80000002028823 */ /* 0x000fe200000000ff */
[----:B------:R-:W-:Y:S01]  /*0b10*/  @!P0 MOV R9, 0xffffffc0 ;  /* 0xffffffc000098802 */ /* 0x000fe20000000f00 */
[----:B------:R-:W-:-:S04]  /*0b20*/  @!P1 FFMA R11, R3, 1.84467440737095516160e+19, RZ ;  /* 0x5f800000030b9823 */ /* 0x000fc800000000ff */
[----:B------:R-:W-:-:S07]  /*0b30*/  @!P1 VIADD R9, R9, 0x40 ;  /* 0x0000004009099836 */ /* 0x000fce0000000000 */
.L_x_17:
[----:B------:R-:W-:Y:S01]  /*0b40*/  LEA R12, R10, 0xc0800000, 0x17 ;  /* 0xc08000000a0c7811 */ /* 0x000fe200078eb8ff */
[----:B------:R-:W-:Y:S03]  /*0b50*/  BSSY.RECONVERGENT B2, `(.L_x_22) ;  /* 0x0000036000027945 */ /* 0x000fe60003800200 */
[----:B------:R-:W-:Y:S02]  /*0b60*/  IADD3 R12, PT, PT, -R12, R11, RZ ;  /* 0x0000000b0c0c7210 */ /* 0x000fe40007ffe1ff */
[----:B------:R-:W-:Y:S02]  /*0b70*/  IADD3 R11, PT, PT, R14, -0x7f, RZ ;  /* 0xffffff810e0b7810 */ /* 0x000fe40007ffe0ff */
[----:B------:R0:W1:Y:S01]  /*0b80*/  MUFU.RCP R13, R12 ;  /* 0x0000000c000d7308 */ /* 0x0000620000001000 */
[----:B------:R-:W-:Y:S02]  /*0b90*/  FADD.FTZ R15, -R12, -RZ ;  /* 0x800000ff0c0f7221 */ /* 0x000fe40000010100 */
[C---:B------:R-:W-:Y:S01]  /*0ba0*/  IMAD R2, R11.reuse, -0x800000, R2 ;  /* 0xff8000000b027824 */ /* 0x040fe200078e0202 */
[----:B0-----:R-:W-:-:S05]  /*0bb0*/  IADD3 R12, PT, PT, R11, 0x7f, -R10 ;  /* 0x0000007f0b0c7810 */ /* 0x001fca0007ffe80a */
[----:B------:R-:W-:Y:S02]  /*0bc0*/  IMAD.IADD R9, R12, 0x1, R9 ;  /* 0x000000010c097824 */ /* 0x000fe400078e0209 */
[----:B-1----:R-:W-:-:S04]  /*0bd0*/  FFMA R14, R13, R15, 1 ;  /* 0x3f8000000d0e7423 */ /* 0x002fc8000000000f */
[----:B------:R-:W-:-:S04]  /*0be0*/  FFMA R16, R13, R14, R13 ;  /* 0x0000000e0d107223 */ /* 0x000fc8000000000d */
[----:B------:R-:W-:-:S04]  /*0bf0*/  FFMA R13, R2, R16, RZ ;  /* 0x00000010020d7223 */ /* 0x000fc800000000ff */
[----:B------:R-:W-:-:S04]  /*0c00*/  FFMA R14, R15, R13, R2 ;  /* 0x0000000d0f0e7223 */ /* 0x000fc80000000002 */
[----:B------:R-:W-:-:S04]  /*0c10*/  FFMA R13, R16, R14, R13 ;  /* 0x0000000e100d7223 */ /* 0x000fc8000000000d */
[----:B------:R-:W-:-:S04]  /*0c20*/  FFMA R14, R15, R13, R2 ;  /* 0x0000000d0f0e7223 */ /* 0x000fc80000000002 */
[----:B------:R-:W-:-:S05]  /*0c30*/  FFMA R2, R16, R14, R13 ;  /* 0x0000000e10027223 */ /* 0x000fca000000000d */
[----:B------:R-:W-:-:S04]  /*0c40*/  SHF.R.U32.HI R10, RZ, 0x17, R2 ;  /* 0x00000017ff0a7819 */ /* 0x000fc80000011602 */
[----:B------:R-:W-:-:S04]  /*0c50*/  LOP3.LUT R10, R10, 0xff, RZ, 0xc0, !PT ;  /* 0x000000ff0a0a7812 */ /* 0x000fc800078ec0ff */
[----:B------:R-:W-:-:S04]  /*0c60*/  IADD3 R15, PT, PT, R10, R9, RZ ;  /* 0x000000090a0f7210 */ /* 0x000fc80007ffe0ff */
[----:B------:R-:W-:-:S04]  /*0c70*/  IADD3 R10, PT, PT, R15, -0x1, RZ ;  /* 0xffffffff0f0a7810 */ /* 0x000fc80007ffe0ff */
[----:B------:R-:W-:-:S13]  /*0c80*/  ISETP.GE.U32.AND P0, PT, R10, 0xfe, PT ;  /* 0x000000fe0a00780c */ /* 0x000fda0003f06070 */
[----:B------:R-:W-:Y:S05]  /*0c90*/  @!P0 BRA `(.L_x_23) ;  /* 0x0000000000808947 */ /* 0x000fea0003800000 */
[----:B------:R-:W-:-:S13]  /*0ca0*/  ISETP.GT.AND P0, PT, R15, 0xfe, PT ;  /* 0x000000fe0f00780c */ /* 0x000fda0003f04270 */
[----:B------:R-:W-:Y:S05]  /*0cb0*/  @P0 BRA `(.L_x_24) ;  /* 0x00000000006c0947 */ /* 0x000fea0003800000 */
[----:B------:R-:W-:-:S13]  /*0cc0*/  ISETP.GE.AND P0, PT, R15, 0x1, PT ;  /* 0x000000010f00780c */ /* 0x000fda0003f06270 */
[----:B------:R-:W-:Y:S05]  /*0cd0*/  @P0 BRA `(.L_x_25) ;  /* 0x0000000000740947 */ /* 0x000fea0003800000 */
[----:B------:R-:W-:Y:S02]  /*0ce0*/  ISETP.GE.AND P0, PT, R15, -0x18, PT ;  /* 0xffffffe80f00780c */ /* 0x000fe40003f06270 */
[----:B------:R-:W-:-:S11]  /*0cf0*/  LOP3.LUT R2, R2, 0x80000000, RZ, 0xc0, !PT ;  /* 0x8000000002027812 */ /* 0x000fd600078ec0ff */
[----:B------:R-:W-:Y:S05]  /*0d00*/  @!P0 BRA `(.L_x_25) ;  /* 0x0000000000688947 */ /* 0x000fea0003800000 */
[CCC-:B------:R-:W-:Y:S01]  /*0d10*/  FFMA.RZ R9, R16.reuse, R14.reuse, R13.reuse ;  /* 0x0000000e10097223 */ /* 0x1c0fe2000000c00d */
[C---:B------:R-:W-:Y:S02]  /*0d20*/  VIADD R12, R15.reuse, 0x20 ;  /* 0x000000200f0c7836 */ /* 0x040fe40000000000 */
[CCC-:B------:R-:W-:Y:S01]  /*0d30*/  FFMA.RM R10, R16.reuse, R14.reuse, R13.reuse ;  /* 0x0000000e100a7223 */ /* 0x1c0fe2000000400d */
[----:B------:R-:W-:Y:S02]  /*0d40*/  ISETP.NE.AND P2, PT, R15, RZ, PT ;  /* 0x000000ff0f00720c */ /* 0x000fe40003f45270 */
[----:B------:R-:W-:Y:S01]  /*0d50*/  LOP3.LUT R11, R9, 0x7fffff, RZ, 0xc0, !PT ;  /* 0x007fffff090b7812 */ /* 0x000fe200078ec0ff */
[----:B------:R-:W-:Y:S01]  /*0d60*/  FFMA.RP R9, R16, R14, R13 ;  /* 0x0000000e10097223 */ /* 0x000fe2000000800d */
[----:B------:R-:W-:Y:S02]  /*0d70*/  ISETP.NE.AND P1, PT, R15, RZ, PT ;  /* 0x000000ff0f00720c */ /* 0x000fe40003f25270 */
[----:B------:R-:W-:-:S02]  /*0d80*/  LOP3.LUT R11, R11, 0x800000, RZ, 0xfc, !PT ;  /* 0x008000000b0b7812 */ /* 0x000fc400078efcff */
[----:B------:R-:W-:Y:S02]  /*0d90*/  IADD3 R13, PT, PT, -R15, RZ, RZ ;  /* 0x000000ff0f0d7210 */ /* 0x000fe40007ffe1ff */
[----:B------:R-:W-:Y:S02]  /*0da0*/  SHF.L.U32 R12, R11, R12, RZ ;  /* 0x0000000c0b0c7219 */ /* 0x000fe400000006ff */
[----:B------:R-:W-:Y:S02]  /*0db0*/  FSETP.NEU.FTZ.AND P0, PT, R9, R10, PT ;  /* 0x0000000a0900720b */ /* 0x000fe40003f1d000 */
[----:B------:R-:W-:Y:S02]  /*0dc0*/  SEL R10, R13, RZ, P2 ;  /* 0x000000ff0d0a7207 */ /* 0x000fe40001000000 */
[----:B------:R-:W-:Y:S02]  /*0dd0*/  ISETP.NE.AND P1, PT, R12, RZ, P1 ;  /* 0x000000ff0c00720c */ /* 0x000fe40000f25270 */
[----:B------:R-:W-:-:S02]  /*0de0*/  SHF.R.U32.HI R10, RZ, R10, R11 ;  /* 0x0000000aff0a7219 */ /* 0x000fc4000001160b */
[----:B------:R-:W-:Y:S02]  /*0df0*/  PLOP3.LUT P0, PT, P0, P1, PT, 0xf8, 0x8f ;  /* 0x00000000008f781c */ /* 0x000fe40000703f70 */
[----:B------:R-:W-:Y:S02]  /*0e00*/  SHF.R.U32.HI R12, RZ, 0x1, R10 ;  /* 0x00000001ff0c7819 */ /* 0x000fe4000001160a */
[----:B------:R-:W-:-:S04]  /*0e10*/  SEL R9, RZ, 0x1, !P0 ;  /* 0x00000001ff097807 */ /* 0x000fc80004000000 */
[----:B------:R-:W-:-:S04]  /*0e20*/  LOP3.LUT R9, R9, 0x1, R12, 0xf8, !PT ;  /* 0x0000000109097812 */ /* 0x000fc800078ef80c */
[----:B------:R-:W-:-:S04]  /*0e30*/  LOP3.LUT R9, R9, R10, RZ, 0xc0, !PT ;  /* 0x0000000a09097212 */ /* 0x000fc800078ec0ff */
[----:B------:R-:W-:-:S04]  /*0e40*/  IADD3 R9, PT, PT, R12, R9, RZ ;  /* 0x000000090c097210 */ /* 0x000fc80007ffe0ff */
[----:B------:R-:W-:Y:S01]  /*0e50*/  LOP3.LUT R2, R9, R2, RZ, 0xfc, !PT ;  /* 0x0000000209027212 */ /* 0x000fe200078efcff */
[----:B------:R-:W-:Y:S06]  /*0e60*/  BRA `(.L_x_25) ;  /* 0x0000000000107947 */ /* 0x000fec0003800000 */
.L_x_24:
[----:B------:R-:W-:-:S04]  /*0e70*/  LOP3.LUT R2, R2, 0x80000000, RZ, 0xc0, !PT ;  /* 0x8000000002027812 */ /* 0x000fc800078ec0ff */
[----:B------:R-:W-:Y:S01]  /*0e80*/  LOP3.LUT R2, R2, 0x7f800000, RZ, 0xfc, !PT ;  /* 0x7f80000002027812 */ /* 0x000fe200078efcff */
[----:B------:R-:W-:Y:S06]  /*0e90*/  BRA `(.L_x_25) ;  /* 0x0000000000047947 */ /* 0x000fec0003800000 */
.L_x_23:
[----:B------:R-:W-:-:S07]  /*0ea0*/  IMAD R2, R9, 0x800000, R2 ;  /* 0x0080000009027824 */ /* 0x000fce00078e0202 */
.L_x_25:
[----:B------:R-:W-:Y:S05]  /*0eb0*/  BSYNC.RECONVERGENT B2 ;  /* 0x0000000000027941 */ /* 0x000fea0003800200 */
.L_x_22:
[----:B------:R-:W-:Y:S05]  /*0ec0*/  BRA `(.L_x_26) ;  /* 0x0000000000207947 */ /* 0x000fea0003800000 */
.L_x_21:
[----:B------:R-:W-:-:S04]  /*0ed0*/  LOP3.LUT R2, R11, 0x80000000, R2, 0x48, !PT ;  /* 0x800000000b027812 */ /* 0x000fc800078e4802 */
[----:B------:R-:W-:Y:S01]  /*0ee0*/  LOP3.LUT R2, R2, 0x7f800000, RZ, 0xfc, !PT ;  /* 0x7f80000002027812 */ /* 0x000fe200078efcff */
[----:B------:R-:W-:Y:S06]  /*0ef0*/  BRA `(.L_x_26) ;  /* 0x0000000000147947 */ /* 0x000fec0003800000 */
.L_x_20:
[----:B------:R-:W-:Y:S01]  /*0f00*/  LOP3.LUT R2, R11, 0x80000000, R2, 0x48, !PT ;  /* 0x800000000b027812 */ /* 0x000fe200078e4802 */
[----:B------:R-:W-:Y:S06]  /*0f10*/  BRA `(.L_x_26) ;  /* 0x00000000000c7947 */ /* 0x000fec0003800000 */
.L_x_19:
[----:B------:R-:W0:Y:S01]  /*0f20*/  MUFU.RSQ R2, -QNAN ;  /* 0xffc0000000027908 */ /* 0x000e220000001400 */
[----:B------:R-:W-:Y:S05]  /*0f30*/  BRA `(.L_x_26) ;  /* 0x0000000000047947 */ /* 0x000fea0003800000 */
.L_x_18:
[----:B------:R-:W-:-:S07]  /*0f40*/  FADD.FTZ R2, R2, R3 ;  /* 0x0000000302027221 */ /* 0x000fce0000010000 */
.L_x_26:
[----:B------:R-:W-:Y:S05]  /*0f50*/  BSYNC.RECONVERGENT B1 ;  /* 0x0000000000017941 */ /* 0x000fea0003800200 */
.L_x_16:
[----:B------:R-:W-:Y:S01]  /*0f60*/  HFMA2 R9, -RZ, RZ, 0, 0 ;  /* 0x00000000ff097431 */ /* 0x000fe200000001ff */
[----:B0-----:R-:W-:-:S03]  /*0f70*/  MOV R11, R2 ;  /* 0x00000002000b7202 */ /* 0x001fc60000000f00 */
[----:B------:R-:W-:Y:S05]  /*0f80*/  RET.REL.NODEC R8 `(_Z7RMSNormPfS_) ;  /* 0xfffffff0081c7950 */ /* 0x000fea0003c3ffff */
.L_x_27:
[----:B------:R-:W-:-:S00]  /*0f90*/  BRA `(.L_x_27) ;  /* 0xfffffffc00fc7947 */ /* 0x000fc0000383ffff */
[----:B------:R-:W-:-:S00]  /*0fa0*/  NOP ;  /* 0x0000000000007918 */ /* 0x000fc00000000000 */
        /* <DEDUP_REMOVED lines=13> */
.L_x_29:


//--------------------- .nv.shared.reserved.0     --------------------------
	.section	.nv.shared.reserved.0,"aw",@nobits
	.weak		__nv_reservedSMEM_offset_0_alias
	.size		__nv_reservedSMEM_offset_0_alias, 0, 64
	.other		__nv_reservedSMEM_offset_0_alias,@"STO_CUDA_RESERVED_SHARED STV_DEFAULT"
__nv_reservedSMEM_offset_0_alias:
	.zero		0
	.zero		64


//--------------------- .nv.constant0._Z7RMSNormPfS_ --------------------------
	.section	.nv.constant0._Z7RMSNormPfS_,"a",@progbits
	.sectionflags	@""
	.align	4
.nv.constant0._Z7RMSNormPfS_:
	.zero		912


//--------------------- SYMBOLS --------------------------

	.type		.nv.reservedSmem.offset0,@object
	.size		.nv.reservedSmem.offset0,0x4
